//
// Generated by NVIDIA NVVM Compiler
//
// Compiler Build ID: CL-36424714
// Cuda compilation tools, release 13.0, V13.0.88
// Based on NVVM 20.0.0
//

.version 9.0
.target sm_100
.address_size 64

	// .globl	_Z11multiplyGPUPiPKiS1_i

.visible .entry _Z11multiplyGPUPiPKiS1_i(
	.param .u64 .ptr .align 1 _Z11multiplyGPUPiPKiS1_i_param_0,
	.param .u64 .ptr .align 1 _Z11multiplyGPUPiPKiS1_i_param_1,
	.param .u64 .ptr .align 1 _Z11multiplyGPUPiPKiS1_i_param_2,
	.param .u32 _Z11multiplyGPUPiPKiS1_i_param_3
)
{
	.reg .pred 	%p<10>;
	.reg .b32 	%r<105>;
	.reg .b64 	%rd<67>;

	ld.param.u64 	%rd14, [_Z11multiplyGPUPiPKiS1_i_param_1];
	ld.param.u64 	%rd15, [_Z11multiplyGPUPiPKiS1_i_param_2];
	ld.param.u32 	%r30, [_Z11multiplyGPUPiPKiS1_i_param_3];
	cvta.to.global.u64 	%rd1, %rd15;
	cvta.to.global.u64 	%rd2, %rd14;
	mov.u32 	%r31, %tid.y;
	mov.u32 	%r32, %ctaid.y;
	mov.u32 	%r33, %ntid.y;
	mad.lo.s32 	%r1, %r32, %r33, %r31;
	mov.u32 	%r34, %tid.x;
	mov.u32 	%r35, %ctaid.x;
	mov.u32 	%r36, %ntid.x;
	mad.lo.s32 	%r2, %r35, %r36, %r34;
	max.s32 	%r37, %r1, %r2;
	setp.ge.s32 	%p1, %r37, %r30;
	@%p1 bra 	$L__BB0_13;
	mul.lo.s32 	%r3, %r30, %r1;
	and.b32  	%r4, %r30, 7;
	setp.lt.u32 	%p2, %r30, 8;
	mov.b32 	%r99, 0;
	mov.u32 	%r104, %r99;
	@%p2 bra 	$L__BB0_4;
	and.b32  	%r99, %r30, 2147483640;
	neg.s32 	%r93, %r99;
	mul.wide.s32 	%rd16, %r30, 4;
	add.s64 	%rd3, %rd1, %rd16;
	shl.b32 	%r7, %r30, 3;
	mul.wide.s32 	%rd17, %r30, 8;
	add.s64 	%rd4, %rd1, %rd17;
	mul.wide.s32 	%rd18, %r30, 12;
	add.s64 	%rd5, %rd1, %rd18;
	mul.wide.s32 	%rd19, %r30, 16;
	add.s64 	%rd6, %rd1, %rd19;
	mul.wide.s32 	%rd20, %r30, 20;
	add.s64 	%rd7, %rd1, %rd20;
	mul.wide.s32 	%rd21, %r30, 24;
	add.s64 	%rd8, %rd1, %rd21;
	mul.wide.s32 	%rd22, %r30, 28;
	add.s64 	%rd9, %rd1, %rd22;
	mul.wide.u32 	%rd23, %r3, 4;
	add.s64 	%rd24, %rd23, %rd2;
	add.s64 	%rd66, %rd24, 16;
	mov.b32 	%r104, 0;
	mov.u32 	%r92, %r2;
$L__BB0_3:
	.pragma "nounroll";
	mul.wide.s32 	%rd25, %r92, 4;
	add.s64 	%rd26, %rd3, %rd25;
	add.s64 	%rd27, %rd4, %rd25;
	add.s64 	%rd28, %rd5, %rd25;
	add.s64 	%rd29, %rd6, %rd25;
	add.s64 	%rd30, %rd7, %rd25;
	add.s64 	%rd31, %rd8, %rd25;
	add.s64 	%rd32, %rd9, %rd25;
	add.s64 	%rd33, %rd1, %rd25;
	ld.global.u32 	%r41, [%rd66+-16];
	ld.global.u32 	%r42, [%rd33];
	mad.lo.s32 	%r43, %r42, %r41, %r104;
	ld.global.u32 	%r44, [%rd66+-12];
	ld.global.u32 	%r45, [%rd26];
	mad.lo.s32 	%r46, %r45, %r44, %r43;
	ld.global.u32 	%r47, [%rd66+-8];
	ld.global.u32 	%r48, [%rd27];
	mad.lo.s32 	%r49, %r48, %r47, %r46;
	ld.global.u32 	%r50, [%rd66+-4];
	ld.global.u32 	%r51, [%rd28];
	mad.lo.s32 	%r52, %r51, %r50, %r49;
	ld.global.u32 	%r53, [%rd66];
	ld.global.u32 	%r54, [%rd29];
	mad.lo.s32 	%r55, %r54, %r53, %r52;
	ld.global.u32 	%r56, [%rd66+4];
	ld.global.u32 	%r57, [%rd30];
	mad.lo.s32 	%r58, %r57, %r56, %r55;
	ld.global.u32 	%r59, [%rd66+8];
	ld.global.u32 	%r60, [%rd31];
	mad.lo.s32 	%r61, %r60, %r59, %r58;
	ld.global.u32 	%r62, [%rd66+12];
	ld.global.u32 	%r63, [%rd32];
	mad.lo.s32 	%r104, %r63, %r62, %r61;
	add.s32 	%r93, %r93, 8;
	add.s32 	%r92, %r92, %r7;
	add.s64 	%rd66, %rd66, 32;
	setp.ne.s32 	%p3, %r93, 0;
	@%p3 bra 	$L__BB0_3;
$L__BB0_4:
	setp.eq.s32 	%p4, %r4, 0;
	@%p4 bra 	$L__BB0_12;
	and.b32  	%r17, %r30, 3;
	setp.lt.u32 	%p5, %r4, 4;
	@%p5 bra 	$L__BB0_7;
	add.s32 	%r65, %r99, %r3;
	mul.wide.u32 	%rd34, %r65, 4;
	add.s64 	%rd35, %rd2, %rd34;
	ld.global.u32 	%r66, [%rd35];
	mad.lo.s32 	%r67, %r99, %r30, %r2;
	mul.wide.s32 	%rd36, %r67, 4;
	add.s64 	%rd37, %rd1, %rd36;
	ld.global.u32 	%r68, [%rd37];
	mad.lo.s32 	%r69, %r68, %r66, %r104;
	cvt.u64.u32 	%rd38, %r3;
	cvt.u64.u32 	%rd39, %r99;
	add.s64 	%rd40, %rd39, %rd38;
	shl.b64 	%rd41, %rd40, 2;
	add.s64 	%rd42, %rd2, %rd41;
	ld.global.u32 	%r70, [%rd42+4];
	mul.wide.s32 	%rd43, %r30, 4;
	add.s64 	%rd44, %rd37, %rd43;
	ld.global.u32 	%r71, [%rd44];
	mad.lo.s32 	%r72, %r71, %r70, %r69;
	ld.global.u32 	%r73, [%rd42+8];
	add.s64 	%rd45, %rd44, %rd43;
	ld.global.u32 	%r74, [%rd45];
	mad.lo.s32 	%r75, %r74, %r73, %r72;
	ld.global.u32 	%r76, [%rd42+12];
	add.s64 	%rd46, %rd45, %rd43;
	ld.global.u32 	%r77, [%rd46];
	mad.lo.s32 	%r104, %r77, %r76, %r75;
	add.s32 	%r99, %r99, 4;
$L__BB0_7:
	setp.eq.s32 	%p6, %r17, 0;
	@%p6 bra 	$L__BB0_12;
	setp.eq.s32 	%p7, %r17, 1;
	@%p7 bra 	$L__BB0_10;
	add.s32 	%r79, %r99, %r3;
	mul.wide.u32 	%rd47, %r79, 4;
	add.s64 	%rd48, %rd2, %rd47;
	ld.global.u32 	%r80, [%rd48];
	mad.lo.s32 	%r81, %r99, %r30, %r2;
	mul.wide.s32 	%rd49, %r81, 4;
	add.s64 	%rd50, %rd1, %rd49;
	ld.global.u32 	%r82, [%rd50];
	mad.lo.s32 	%r83, %r82, %r80, %r104;
	cvt.u64.u32 	%rd51, %r3;
	cvt.u64.u32 	%rd52, %r99;
	add.s64 	%rd53, %rd52, %rd51;
	shl.b64 	%rd54, %rd53, 2;
	add.s64 	%rd55, %rd2, %rd54;
	ld.global.u32 	%r84, [%rd55+4];
	mul.wide.s32 	%rd56, %r30, 4;
	add.s64 	%rd57, %rd50, %rd56;
	ld.global.u32 	%r85, [%rd57];
	mad.lo.s32 	%r104, %r85, %r84, %r83;
	add.s32 	%r99, %r99, 2;
$L__BB0_10:
	and.b32  	%r86, %r30, 1;
	setp.eq.b32 	%p8, %r86, 1;
	not.pred 	%p9, %p8;
	@%p9 bra 	$L__BB0_12;
	add.s32 	%r87, %r99, %r3;
	mul.wide.u32 	%rd58, %r87, 4;
	add.s64 	%rd59, %rd2, %rd58;
	ld.global.u32 	%r88, [%rd59];
	mad.lo.s32 	%r89, %r99, %r30, %r2;
	mul.wide.s32 	%rd60, %r89, 4;
	add.s64 	%rd61, %rd1, %rd60;
	ld.global.u32 	%r90, [%rd61];
	mad.lo.s32 	%r104, %r90, %r88, %r104;
$L__BB0_12:
	ld.param.u64 	%rd65, [_Z11multiplyGPUPiPKiS1_i_param_0];
	add.s32 	%r91, %r3, %r2;
	cvta.to.global.u64 	%rd62, %rd65;
	mul.wide.s32 	%rd63, %r91, 4;
	add.s64 	%rd64, %rd62, %rd63;
	st.global.u32 	[%rd64], %r104;
$L__BB0_13:
	ret;

}


// ===== COMPILED SASS (sm_100) =====

	.target	sm_100

	.elftype	@"ET_EXEC"


//--------------------- .note.nv.tkinfo           --------------------------
	.section	.note.nv.tkinfo,"",@"SHT_NOTE"
	.sectionflags	@"SHF_NOTE_NV_TKINFO"
	.tkinfo
        /*0018*/ 	.word	0x00000002
        /*0030*/ 	.string	""
        /*0030*/ 	.string	"ptxas"
        /*0030*/ 	.string	"Cuda compilation tools, release 13.0, V13.0.88"
        /*0030*/ 	.string	"Build cuda_13.0.r13.0/compiler.36424714_0"
        /*0030*/ 	.string	"-arch sm_100 -m 64 "



//--------------------- .note.nv.cuinfo           --------------------------
	.section	.note.nv.cuinfo,"",@"SHT_NOTE"
	.sectionflags	@"SHF_NOTE_NV_CUINFO"
        /*0018*/ 	.short	0x0002
        /*001a*/ 	.short	0x0064
        /*001c*/ 	.short	0x0082
	.zero		2


//--------------------- .nv.info                  --------------------------
	.section	.nv.info,"",@"SHT_CUDA_INFO"
	.align	4


	//----- nvinfo : EIATTR_REGCOUNT
	.align		4
        /*0000*/ 	.byte	0x04, 0x2f
        /*0002*/ 	.short	(.L_1 - .L_0)
	.align		4
.L_0:
        /*0004*/ 	.word	index@(_Z11multiplyGPUPiPKiS1_i)
        /*0008*/ 	.word	0x0000001e


	//----- nvinfo : EIATTR_FRAME_SIZE
	.align		4
.L_1:
        /*000c*/ 	.byte	0x04, 0x11
        /*000e*/ 	.short	(.L_3 - .L_2)
	.align		4
.L_2:
        /*0010*/ 	.word	index@(_Z11multiplyGPUPiPKiS1_i)
        /*0014*/ 	.word	0x00000000


	//----- nvinfo : EIATTR_MIN_STACK_SIZE
	.align		4
.L_3:
        /*0018*/ 	.byte	0x04, 0x12
        /*001a*/ 	.short	(.L_5 - .L_4)
	.align		4
.L_4:
        /*001c*/ 	.word	index@(_Z11multiplyGPUPiPKiS1_i)
        /*0020*/ 	.word	0x00000000
.L_5:


//--------------------- .nv.compat                --------------------------
	.section	.nv.compat,"",@"SHT_CUDA_COMPAT_INFO"
	.align	4
        /*0000*/ 	.byte	0x02, 0x09, 0x00, 0x00, 0x02, 0x02, 0x01, 0x00, 0x02, 0x05, 0x05, 0x00, 0x03, 0x07, 0x01, 0x01
        /*0010*/ 	.byte	0x02, 0x03, 0x00, 0x00, 0x02, 0x06, 0x01, 0x00, 0x04, 0x0b, 0x08, 0x00, 0x09, 0x00, 0x00, 0x00
        /*0020*/ 	.byte	0x00, 0x00, 0x00, 0x00


//--------------------- .nv.info._Z11multiplyGPUPiPKiS1_i --------------------------
	.section	.nv.info._Z11multiplyGPUPiPKiS1_i,"",@"SHT_CUDA_INFO"
	.sectionflags	@""
	.align	4


	//----- nvinfo : EIATTR_CUDA_API_VERSION
	.align		4
        /*0000*/ 	.byte	0x04, 0x37
        /*0002*/ 	.short	(.L_7 - .L_6)
.L_6:
        /*0004*/ 	.word	0x00000082


	//----- nvinfo : EIATTR_KPARAM_INFO
	.align		4
.L_7:
        /*0008*/ 	.byte	0x04, 0x17
        /*000a*/ 	.short	(.L_9 - .L_8)
.L_8:
        /*000c*/ 	.word	0x00000000
        /*0010*/ 	.short	0x0003
        /*0012*/ 	.short	0x0018
        /*0014*/ 	.byte	0x00, 0xf0, 0x11, 0x00


	//----- nvinfo : EIATTR_KPARAM_INFO
	.align		4
.L_9:
        /*0018*/ 	.byte	0x04, 0x17
        /*001a*/ 	.short	(.L_11 - .L_10)
.L_10:
        /*001c*/ 	.word	0x00000000
        /*0020*/ 	.short	0x0002
        /*0022*/ 	.short	0x0010
        /*0024*/ 	.byte	0x00, 0xf5, 0x21, 0x00


	//----- nvinfo : EIATTR_KPARAM_INFO
	.align		4
.L_11:
        /*0028*/ 	.byte	0x04, 0x17
        /*002a*/ 	.short	(.L_13 - .L_12)
.L_12:
        /*002c*/ 	.word	0x00000000
        /*0030*/ 	.short	0x0001
        /*0032*/ 	.short	0x0008
        /*0034*/ 	.byte	0x00, 0xf5, 0x21, 0x00


	//----- nvinfo : EIATTR_KPARAM_INFO
	.align		4
.L_13:
        /*0038*/ 	.byte	0x04, 0x17
        /*003a*/ 	.short	(.L_15 - .L_14)
.L_14:
        /*003c*/ 	.word	0x00000000
        /*0040*/ 	.short	0x0000
        /*0042*/ 	.short	0x0000
        /*0044*/ 	.byte	0x00, 0xf5, 0x21, 0x00


	//----- nvinfo : EIATTR_SPARSE_MMA_MASK
	.align		4
.L_15:
        /*0048*/ 	.byte	0x03, 0x50
        /*004a*/ 	.short	0x0000


	//----- nvinfo : EIATTR_MAXREG_COUNT
	.align		4
        /*004c*/ 	.byte	0x03, 0x1b
        /*004e*/ 	.short	0x00ff


	//----- nvinfo : EIATTR_MERCURY_ISA_VERSION
	.align		4
        /*0050*/ 	.byte	0x03, 0x5f
        /*0052*/ 	.short	0x0101


	//----- nvinfo : EIATTR_VRC_CTA_INIT_COUNT
	.align		4
        /*0054*/ 	.byte	0x02, 0x4a
	.zero		1
	.zero		1


	//----- nvinfo : EIATTR_EXIT_INSTR_OFFSETS
	.align		4
        /*0058*/ 	.byte	0x04, 0x1c
        /*005a*/ 	.short	(.L_17 - .L_16)


	//   ....[0]....
.L_16:
        /*005c*/ 	.word	0x000000c0


	//   ....[1]....
        /*0060*/ 	.word	0x00000aa0


	//----- nvinfo : EIATTR_CBANK_PARAM_SIZE
	.align		4
.L_17:
        /*0064*/ 	.byte	0x03, 0x19
        /*0066*/ 	.short	0x001c


	//----- nvinfo : EIATTR_PARAM_CBANK
	.align		4
        /*0068*/ 	.byte	0x04, 0x0a
        /*006a*/ 	.short	(.L_19 - .L_18)
	.align		4
.L_18:
        /*006c*/ 	.word	index@(.nv.constant0._Z11multiplyGPUPiPKiS1_i)
        /*0070*/ 	.short	0x0380
        /*0072*/ 	.short	0x001c


	//----- nvinfo : EIATTR_SW_WAR
	.align		4
.L_19:
        /*0074*/ 	.byte	0x04, 0x36
        /*0076*/ 	.short	(.L_21 - .L_20)
.L_20:
        /*0078*/ 	.word	0x00000008
.L_21:


//--------------------- .nv.callgraph             --------------------------
	.section	.nv.callgraph,"",@"SHT_CUDA_CALLGRAPH"
	.align	4
	.sectionentsize	8
	.align		4
        /*0000*/ 	.word	0x00000000
	.align		4
        /*0004*/ 	.word	0xffffffff
	.align		4
        /*0008*/ 	.word	0x00000000
	.align		4
        /*000c*/ 	.word	0xfffffffe
	.align		4
        /*0010*/ 	.word	0x00000000
	.align		4
        /*0014*/ 	.word	0xfffffffd
	.align		4
        /*0018*/ 	.word	0x00000000
	.align		4
        /*001c*/ 	.word	0xfffffffc


//--------------------- .text._Z11multiplyGPUPiPKiS1_i --------------------------
	.section	.text._Z11multiplyGPUPiPKiS1_i,"ax",@progbits
	.align	128
        .global         _Z11multiplyGPUPiPKiS1_i
        .type           _Z11multiplyGPUPiPKiS1_i,@function
        .size           _Z11multiplyGPUPiPKiS1_i,(.L_x_5 - _Z11multiplyGPUPiPKiS1_i)
        .other          _Z11multiplyGPUPiPKiS1_i,@"STO_CUDA_ENTRY STV_DEFAULT"
_Z11multiplyGPUPiPKiS1_i:
.text._Z11multiplyGPUPiPKiS1_i:
[----:B------:R-:W-:Y:S01]  /*0000*/  LDC R1, c[0x0][0x37c] ;  /* 0x0000df00ff017b82 */ /* 0x000fe20000000800 */
[----:B------:R-:W0:Y:S07]  /*0010*/  S2R R13, SR_TID.Y ;  /* 0x00000000000d7919 */ /* 0x000e2e0000002200 */
[----:B------:R-:W0:Y:S01]  /*0020*/  S2UR UR4, SR_CTAID.Y ;  /* 0x00000000000479c3 */ /* 0x000e220000002600 */
[----:B------:R-:W1:Y:S01]  /*0030*/  LDCU UR20, c[0x0][0x398] ;  /* 0x00007300ff1477ac */ /* 0x000e620008000800 */
[----:B------:R-:W2:Y:S06]  /*0040*/  S2R R2, SR_TID.X ;  /* 0x0000000000027919 */ /* 0x000eac0000002100 */
[----:B------:R-:W0:Y:S08]  /*0050*/  LDC R0, c[0x0][0x364] ;  /* 0x0000d900ff007b82 */ /* 0x000e300000000800 */
[----:B------:R-:W2:Y:S08]  /*0060*/  S2UR UR5, SR_CTAID.X ;  /* 0x00000000000579c3 */ /* 0x000eb00000002500 */
[----:B------:R-:W2:Y:S01]  /*0070*/  LDC R3, c[0x0][0x360] ;  /* 0x0000d800ff037b82 */ /* 0x000ea20000000800 */
[----:B0-----:R-:W-:-:S02]  /*0080*/  IMAD R13, R0, UR4, R13 ;  /* 0x00000004000d7c24 */ /* 0x001fc4000f8e020d */
[----:B--2---:R-:W-:-:S05]  /*0090*/  IMAD R0, R3, UR5, R2 ;  /* 0x0000000503007c24 */ /* 0x004fca000f8e0202 */
[----:B------:R-:W-:-:S04]  /*00a0*/  VIMNMX R2, PT, PT, R13, R0, !PT ;  /* 0x000000000d027248 */ /* 0x000fc80007fe0100 */
[----:B-1----:R-:W-:-:S13]  /*00b0*/  ISETP.GE.AND P0, PT, R2, UR20, PT ;  /* 0x0000001402007c0c */ /* 0x002fda000bf06270 */
[----:B------:R-:W-:Y:S05]  /*00c0*/  @P0 EXIT ;  /* 0x000000000000094d */ /* 0x000fea0003800000 */
[----:B------:R-:W-:Y:S01]  /*00d0*/  UISETP.GE.U32.AND UP0, UPT, UR20, 0x8, UPT ;  /* 0x000000081400788c */ /* 0x000fe2000bf06070 */
[----:B------:R-:W-:Y:S02]  /*00e0*/  HFMA2 R12, -RZ, RZ, 0, 0 ;  /* 0x00000000ff0c7431 */ /* 0x000fe400000001ff */
[----:B------:R-:W-:Y:S01]  /*00f0*/  IMAD R13, R13, UR20, RZ ;  /* 0x000000140d0d7c24 */ /* 0x000fe2000f8e02ff */
[----:B------:R-:W-:Y:S01]  /*0100*/  UMOV UR4, URZ ;  /* 0x000000ff00047c82 */ /* 0x000fe20008000000 */
[----:B------:R-:W0:Y:S04]  /*0110*/  LDCU.64 UR18, c[0x0][0x358] ;  /* 0x00006b00ff1277ac */ /* 0x000e280008000a00 */
[----:B------:R-:W-:Y:S05]  /*0120*/  BRA.U !UP0, `(.L_x_0) ;  /* 0x0000000508007547 */ /* 0x000fea000b800000 */
[----:B------:R-:W1:Y:S01]  /*0130*/  LDC.64 R2, c[0x0][0x388] ;  /* 0x0000e200ff027b82 */ /* 0x000e620000000a00 */
[----:B------:R-:W2:Y:S01]  /*0140*/  LDCU.64 UR22, c[0x0][0x390] ;  /* 0x00007200ff1677ac */ /* 0x000ea20008000a00 */
[----:B------:R-:W-:Y:S02]  /*0150*/  MOV R12, RZ ;  /* 0x000000ff000c7202 */ /* 0x000fe40000000f00 */
[----:B------:R-:W-:Y:S01]  /*0160*/  MOV R14, R0 ;  /* 0x00000000000e7202 */ /* 0x000fe20000000f00 */
[----:B------:R-:W-:-:S04]  /*0170*/  ULOP3.LUT UR4, UR20, 0x7ffffff8, URZ, 0xc0, !UPT ;  /* 0x7ffffff814047892 */ /* 0x000fc8000f8ec0ff */
[----:B------:R-:W-:Y:S02]  /*0180*/  UIADD3 UR5, UPT, UPT, -UR4, URZ, URZ ;  /* 0x000000ff04057290 */ /* 0x000fe4000fffe1ff */
[----:B--2---:R-:W-:Y:S02]  /*0190*/  UIMAD.WIDE UR6, UR20, 0x8, UR22 ;  /* 0x00000008140678a5 */ /* 0x004fe4000f8e0216 */
[----:B------:R-:W-:Y:S02]  /*01a0*/  UIMAD.WIDE UR8, UR20, 0xc, UR22 ;  /* 0x0000000c140878a5 */ /* 0x000fe4000f8e0216 */
[----:B------:R-:W-:Y:S01]  /*01b0*/  UIMAD.WIDE UR10, UR20, 0x10, UR22 ;  /* 0x00000010140a78a5 */ /* 0x000fe2000f8e0216 */
[----:B-1----:R-:W-:Y:S01]  /*01c0*/  IMAD.WIDE.U32 R2, R13, 0x4, R2 ;  /* 0x000000040d027825 */ /* 0x002fe200078e0002 */
[----:B------:R-:W-:Y:S02]  /*01d0*/  UIMAD.WIDE UR12, UR20, 0x14, UR22 ;  /* 0x00000014140c78a5 */ /* 0x000fe4000f8e0216 */
[----:B------:R-:W-:Y:S01]  /*01e0*/  UIMAD.WIDE UR14, UR20, 0x18, UR22 ;  /* 0x00000018140e78a5 */ /* 0x000fe2000f8e0216 */
[----:B------:R-:W-:Y:S01]  /*01f0*/  IADD3 R2, P0, PT, R2, 0x10, RZ ;  /* 0x0000001002027810 */ /* 0x000fe20007f1e0ff */
[----:B------:R-:W-:-:S03]  /*0200*/  UIMAD.WIDE UR16, UR20, 0x1c, UR22 ;  /* 0x0000001c141078a5 */ /* 0x000fc6000f8e0216 */
[----:B------:R-:W-:-:S09]  /*0210*/  IADD3.X R3, PT, PT, RZ, R3, RZ, P0, !PT ;  /* 0x00000003ff037210 */ /* 0x000fd200007fe4ff */
.L_x_1:
[----:B------:R-:W-:Y:S01]  /*0220*/  UIMAD.WIDE UR24, UR20, 0x4, UR22 ;  /* 0x00000004141878a5 */ /* 0x000fe2000f8e0216 */
[----:B------:R-:W-:Y:S01]  /*0230*/  MOV R23, 0x4 ;  /* 0x0000000400177802 */ /* 0x000fe20000000f00 */
[----:B------:R-:W-:Y:S01]  /*0240*/  HFMA2 R25, -RZ, RZ, 0, 2.384185791015625e-07 ;  /* 0x00000004ff197431 */ /* 0x000fe200000001ff */
[----:B0-----:R-:W2:Y:S03]  /*0250*/  LDG.E R21, desc[UR18][R2.64+-0x10] ;  /* 0xfffff01202157981 */ /* 0x001ea6000c1e1900 */
[----:B------:R-:W-:Y:S01]  /*0260*/  IMAD.WIDE R22, R14, R23, UR22 ;  /* 0x000000160e167e25 */ /* 0x000fe2000f8e0217 */
[----:B------:R-:W-:Y:S01]  /*0270*/  MOV R8, UR24 ;  /* 0x0000001800087c02 */ /* 0x000fe20008000f00 */
[----:B------:R-:W3:Y:S01]  /*0280*/  LDG.E R19, desc[UR18][R2.64+-0xc] ;  /* 0xfffff41202137981 */ /* 0x000ee2000c1e1900 */
[----:B------:R-:W-:-:S03]  /*0290*/  MOV R9, UR25 ;  /* 0x0000001900097c02 */ /* 0x000fc60008000f00 */
[----:B------:R-:W2:Y:S01]  /*02a0*/  LDG.E R22, desc[UR18][R22.64] ;  /* 0x0000001216167981 */ /* 0x000ea2000c1e1900 */
[----:B------:R-:W-:Y:S02]  /*02b0*/  IMAD.MOV.U32 R11, RZ, RZ, 0x4 ;  /* 0x00000004ff0b7424 */ /* 0x000fe400078e00ff */
[----:B------:R-:W-:-:S04]  /*02c0*/  IMAD.WIDE R8, R14, 0x4, R8 ;  /* 0x000000040e087825 */ /* 0x000fc800078e0208 */
[----:B------:R-:W-:Y:S01]  /*02d0*/  HFMA2 R7, -RZ, RZ, 0, 2.384185791015625e-07 ;  /* 0x00000004ff077431 */ /* 0x000fe200000001ff */
[----:B------:R-:W-:Y:S01]  /*02e0*/  MOV R5, 0x4 ;  /* 0x0000000400057802 */ /* 0x000fe20000000f00 */
[----:B------:R-:W4:Y:S01]  /*02f0*/  LDG.E R17, desc[UR18][R2.64+-0x8] ;  /* 0xfffff81202117981 */ /* 0x000f22000c1e1900 */
[----:B------:R-:W-:-:S03]  /*0300*/  IMAD.WIDE R24, R14, R25, UR6 ;  /* 0x000000060e187e25 */ /* 0x000fc6000f8e0219 */
[----:B------:R0:W3:Y:S01]  /*0310*/  LDG.E R20, desc[UR18][R8.64] ;  /* 0x0000001208147981 */ /* 0x0000e2000c1e1900 */
[----:B------:R-:W-:-:S03]  /*0320*/  IMAD.WIDE R10, R14, R11, UR8 ;  /* 0x000000080e0a7e25 */ /* 0x000fc6000f8e020b */
[----:B------:R-:W4:Y:S01]  /*0330*/  LDG.E R18, desc[UR18][R24.64] ;  /* 0x0000001218127981 */ /* 0x000f22000c1e1900 */
[----:B------:R-:W-:-:S04]  /*0340*/  IMAD.WIDE R4, R14, R5, UR10 ;  /* 0x0000000a0e047e25 */ /* 0x000fc8000f8e0205 */
[----:B------:R-:W-:Y:S01]  /*0350*/  HFMA2 R27, -RZ, RZ, 0, 2.384185791015625e-07 ;  /* 0x00000004ff1b7431 */ /* 0x000fe200000001ff */
[----:B------:R1:W5:Y:S01]  /*0360*/  LDG.E R16, desc[UR18][R10.64] ;  /* 0x000000120a107981 */ /* 0x000362000c1e1900 */
[C---:B------:R-:W-:Y:S01]  /*0370*/  IMAD.WIDE R6, R14.reuse, R7, UR12 ;  /* 0x0000000c0e067e25 */ /* 0x040fe2000f8e0207 */
[----:B0-----:R-:W-:Y:S02]  /*0380*/  MOV R9, 0x4 ;  /* 0x0000000400097802 */ /* 0x001fe40000000f00 */
[----:B------:R-:W5:Y:S04]  /*0390*/  LDG.E R15, desc[UR18][R2.64+-0x4] ;  /* 0xfffffc12020f7981 */ /* 0x000f68000c1e1900 */
[----:B------:R0:W5:Y:S01]  /*03a0*/  LDG.E R4, desc[UR18][R4.64] ;  /* 0x0000001204047981 */ /* 0x000162000c1e1900 */
[----:B------:R-:W-:-:S03]  /*03b0*/  IMAD.WIDE R8, R14, R9, UR14 ;  /* 0x0000000e0e087e25 */ /* 0x000fc6000f8e0209 */
[----:B------:R-:W5:Y:S01]  /*03c0*/  LDG.E R23, desc[UR18][R2.64] ;  /* 0x0000001202177981 */ /* 0x000f62000c1e1900 */
[----:B-1----:R-:W-:-:S03]  /*03d0*/  IMAD.WIDE R10, R14, R27, UR16 ;  /* 0x000000100e0a7e25 */ /* 0x002fc6000f8e021b */
[----:B------:R-:W5:Y:S04]  /*03e0*/  LDG.E R7, desc[UR18][R6.64] ;  /* 0x0000001206077981 */ /* 0x000f68000c1e1900 */
[----:B------:R-:W5:Y:S04]  /*03f0*/  LDG.E R24, desc[UR18][R2.64+0x4] ;  /* 0x0000041202187981 */ /* 0x000f68000c1e1900 */
[----:B------:R-:W5:Y:S04]  /*0400*/  LDG.E R8, desc[UR18][R8.64] ;  /* 0x0000001208087981 */ /* 0x000f68000c1e1900 */
[----:B------:R-:W5:Y:S04]  /*0410*/  LDG.E R25, desc[UR18][R2.64+0x8] ;  /* 0x0000081202197981 */ /* 0x000f68000c1e1900 */
[----:B------:R-:W5:Y:S04]  /*0420*/  LDG.E R10, desc[UR18][R10.64] ;  /* 0x000000120a0a7981 */ /* 0x000f68000c1e1900 */
[----:B------:R1:W5:Y:S01]  /*0430*/  LDG.E R27, desc[UR18][R2.64+0xc] ;  /* 0x00000c12021b7981 */ /* 0x000362000c1e1900 */
[----:B------:R-:W-:-:S04]  /*0440*/  UIADD3 UR5, UPT, UPT, UR5, 0x8, URZ ;  /* 0x0000000805057890 */ /* 0x000fc8000fffe0ff */
[----:B------:R-:W-:Y:S01]  /*0450*/  UISETP.NE.AND UP0, UPT, UR5, URZ, UPT ;  /* 0x000000ff0500728c */ /* 0x000fe2000bf05270 */
[----:B0-----:R-:W-:Y:S02]  /*0460*/  MOV R5, UR20 ;  /* 0x0000001400057c02 */ /* 0x001fe40008000f00 */
[----:B-1----:R-:W-:-:S03]  /*0470*/  IADD3 R2, P0, PT, R2, 0x20, RZ ;  /* 0x0000002002027810 */ /* 0x002fc60007f1e0ff */
[----:B------:R-:W-:Y:S01]  /*0480*/  IMAD R14, R5, 0x8, R14 ;  /* 0x00000008050e7824 */ /* 0x000fe200078e020e */
[----:B------:R-:W-:Y:S01]  /*0490*/  IADD3.X R3, PT, PT, RZ, R3, RZ, P0, !PT ;  /* 0x00000003ff037210 */ /* 0x000fe200007fe4ff */
[----:B--2---:R-:W-:-:S04]  /*04a0*/  IMAD R21, R21, R22, R12 ;  /* 0x0000001615157224 */ /* 0x004fc800078e020c */
[----:B---3--:R-:W-:-:S04]  /*04b0*/  IMAD R19, R19, R20, R21 ;  /* 0x0000001413137224 */ /* 0x008fc800078e0215 */
[----:B----4-:R-:W-:-:S04]  /*04c0*/  IMAD R17, R17, R18, R19 ;  /* 0x0000001211117224 */ /* 0x010fc800078e0213 */
[----:B-----5:R-:W-:-:S04]  /*04d0*/  IMAD R15, R15, R16, R17 ;  /* 0x000000100f0f7224 */ /* 0x020fc800078e0211 */
[----:B------:R-:W-:-:S04]  /*04e0*/  IMAD R4, R23, R4, R15 ;  /* 0x0000000417047224 */ /* 0x000fc800078e020f */
[----:B------:R-:W-:-:S04]  /*04f0*/  IMAD R4, R24, R7, R4 ;  /* 0x0000000718047224 */ /* 0x000fc800078e0204 */
[----:B------:R-:W-:-:S04]  /*0500*/  IMAD R4, R25, R8, R4 ;  /* 0x0000000819047224 */ /* 0x000fc800078e0204 */
[----:B------:R-:W-:Y:S01]  /*0510*/  IMAD R12, R27, R10, R4 ;  /* 0x0000000a1b0c7224 */ /* 0x000fe200078e0204 */
[----:B------:R-:W-:Y:S06]  /*0520*/  BRA.U UP0, `(.L_x_1) ;  /* 0xfffffffd003c7547 */ /* 0x000fec000b83ffff */
.L_x_0:
[----:B------:R-:W-:-:S04]  /*0530*/  ULOP3.LUT UR6, UR20, 0x7, URZ, 0xc0, !UPT ;  /* 0x0000000714067892 */ /* 0x000fc8000f8ec0ff */
[----:B------:R-:W-:-:S09]  /*0540*/  UISETP.NE.AND UP0, UPT, UR6, URZ, UPT ;  /* 0x000000ff0600728c */ /* 0x000fd2000bf05270 */
[----:B------:R-:W-:Y:S05]  /*0550*/  BRA.U !UP0, `(.L_x_2) ;  /* 0x0000000508407547 */ /* 0x000fea000b800000 */
[----:B------:R-:W-:Y:S02]  /*0560*/  UISETP.GE.U32.AND UP0, UPT, UR6, 0x4, UPT ;  /* 0x000000040600788c */ /* 0x000fe4000bf06070 */
[----:B------:R-:W-:-:S04]  /*0570*/  ULOP3.LUT UR5, UR20, 0x3, URZ, 0xc0, !UPT ;  /* 0x0000000314057892 */ /* 0x000fc8000f8ec0ff */
[----:B------:R-:W-:-:S03]  /*0580*/  UISETP.NE.AND UP1, UPT, UR5, URZ, UPT ;  /* 0x000000ff0500728c */ /* 0x000fc6000bf25270 */
[----:B------:R-:W-:Y:S08]  /*0590*/  BRA.U !UP0, `(.L_x_3) ;  /* 0x00000001087c7547 */ /* 0x000ff0000b800000 */
[----:B------:R-:W1:Y:S01]  /*05a0*/  LDC.64 R6, c[0x0][0x390] ;  /* 0x0000e400ff067b82 */ /* 0x000e620000000a00 */
[----:B------:R-:W2:Y:S01]  /*05b0*/  LDCU.64 UR6, c[0x0][0x388] ;  /* 0x00007100ff0677ac */ /* 0x000ea20008000a00 */
[----:B------:R-:W-:Y:S02]  /*05c0*/  MOV R9, UR4 ;  /* 0x0000000400097c02 */ /* 0x000fe40008000f00 */
[C---:B------:R-:W-:Y:S02]  /*05d0*/  IADD3 R3, PT, PT, R13.reuse, UR4, RZ ;  /* 0x000000040d037c10 */ /* 0x040fe4000fffe0ff */
[----:B------:R-:W-:Y:S01]  /*05e0*/  IADD3 R10, P0, PT, R13, UR4, RZ ;  /* 0x000000040d0a7c10 */ /* 0x000fe2000ff1e0ff */
[----:B------:R-:W-:Y:S01]  /*05f0*/  IMAD R9, R9, UR20, R0 ;  /* 0x0000001409097c24 */ /* 0x000fe2000f8e0200 */
[----:B------:R-:W3:Y:S01]  /*0600*/  LDC.64 R4, c[0x0][0x388] ;  /* 0x0000e200ff047b82 */ /* 0x000ee20000000a00 */
[----:B------:R-:W-:Y:S02]  /*0610*/  MOV R11, UR20 ;  /* 0x00000014000b7c02 */ /* 0x000fe40008000f00 */
[----:B------:R-:W-:Y:S01]  /*0620*/  MOV R15, UR20 ;  /* 0x00000014000f7c02 */ /* 0x000fe20008000f00 */
[----:B-1----:R-:W-:Y:S01]  /*0630*/  IMAD.WIDE R6, R9, 0x4, R6 ;  /* 0x0000000409067825 */ /* 0x002fe200078e0206 */
[----:B------:R-:W-:-:S05]  /*0640*/  MOV R9, UR20 ;  /* 0x0000001400097c02 */ /* 0x000fca0008000f00 */
[----:B------:R-:W-:Y:S02]  /*0650*/  IMAD.WIDE R8, R9, 0x4, R6 ;  /* 0x0000000409087825 */ /* 0x000fe400078e0206 */
[----:B0-----:R-:W4:Y:S02]  /*0660*/  LDG.E R6, desc[UR18][R6.64] ;  /* 0x0000001206067981 */ /* 0x001f24000c1e1900 */
[----:B---3--:R-:W-:Y:S01]  /*0670*/  IMAD.WIDE.U32 R4, R3, 0x4, R4 ;  /* 0x0000000403047825 */ /* 0x008fe200078e0004 */
[----:B------:R-:W-:Y:S01]  /*0680*/  IADD3.X R3, PT, PT, RZ, RZ, RZ, P0, !PT ;  /* 0x000000ffff037210 */ /* 0x000fe200007fe4ff */
[----:B------:R-:W3:Y:S01]  /*0690*/  LDG.E R17, desc[UR18][R8.64] ;  /* 0x0000001208117981 */ /* 0x000ee2000c1e1900 */
[----:B--2---:R-:W-:-:S03]  /*06a0*/  LEA R2, P0, R10, UR6, 0x2 ;  /* 0x000000060a027c11 */ /* 0x004fc6000f8010ff */
[----:B------:R-:W4:Y:S01]  /*06b0*/  LDG.E R5, desc[UR18][R4.64] ;  /* 0x0000001204057981 */ /* 0x000f22000c1e1900 */
[----:B------:R-:W-:Y:S01]  /*06c0*/  LEA.HI.X R3, R10, UR7, R3, 0x2, P0 ;  /* 0x000000070a037c11 */ /* 0x000fe200080f1403 */
[----:B------:R-:W-:-:S04]  /*06d0*/  IMAD.WIDE R10, R11, 0x4, R8 ;  /* 0x000000040b0a7825 */ /* 0x000fc800078e0208 */
[----:B------:R-:W3:Y:S01]  /*06e0*/  LDG.E R16, desc[UR18][R2.64+0x4] ;  /* 0x0000041202107981 */ /* 0x000ee2000c1e1900 */
[----:B------:R-:W-:-:S03]  /*06f0*/  IMAD.WIDE R14, R15, 0x4, R10 ;  /* 0x000000040f0e7825 */ /* 0x000fc600078e020a */
[----:B------:R-:W2:Y:S04]  /*0700*/  LDG.E R19, desc[UR18][R10.64] ;  /* 0x000000120a137981 */ /* 0x000ea8000c1e1900 */
[----:B------:R-:W2:Y:S04]  /*0710*/  LDG.E R18, desc[UR18][R2.64+0x8] ;  /* 0x0000081202127981 */ /* 0x000ea8000c1e1900 */
[----:B------:R-:W5:Y:S04]  /*0720*/  LDG.E R20, desc[UR18][R2.64+0xc] ;  /* 0x00000c1202147981 */ /* 0x000f68000c1e1900 */
[----:B------:R-:W5:Y:S01]  /*0730*/  LDG.E R14, desc[UR18][R14.64] ;  /* 0x000000120e0e7981 */ /* 0x000f62000c1e1900 */
[----:B------:R-:W-:Y:S01]  /*0740*/  UIADD3 UR4, UPT, UPT, UR4, 0x4, URZ ;  /* 0x0000000404047890 */ /* 0x000fe2000fffe0ff */
[----:B----4-:R-:W-:-:S04]  /*0750*/  IMAD R5, R5, R6, R12 ;  /* 0x0000000605057224 */ /* 0x010fc800078e020c */
[----:B---3--:R-:W-:-:S04]  /*0760*/  IMAD R5, R16, R17, R5 ;  /* 0x0000001110057224 */ /* 0x008fc800078e0205 */
[----:B--2---:R-:W-:-:S04]  /*0770*/  IMAD R5, R18, R19, R5 ;  /* 0x0000001312057224 */ /* 0x004fc800078e0205 */
[----:B-----5:R-:W-:-:S07]  /*0780*/  IMAD R12, R20, R14, R5 ;  /* 0x0000000e140c7224 */ /* 0x020fce00078e0205 */
.L_x_3:
[----:B------:R-:W-:Y:S05]  /*0790*/  BRA.U !UP1, `(.L_x_2) ;  /* 0x0000000109b07547 */ /* 0x000fea000b800000 */
[----:B------:R-:W-:Y:S01]  /*07a0*/  UISETP.NE.AND UP0, UPT, UR5, 0x1, UPT ;  /* 0x000000010500788c */ /* 0x000fe2000bf05270 */
[----:B------:R-:W-:Y:S01]  /*07b0*/  MOV R7, UR4 ;  /* 0x0000000400077c02 */ /* 0x000fe20008000f00 */
[----:B------:R-:W-:Y:S02]  /*07c0*/  ULOP3.LUT UR5, UR20, 0x1, URZ, 0xc0, !UPT ;  /* 0x0000000114057892 */ /* 0x000fe4000f8ec0ff */
[----:B------:R-:W-:Y:S02]  /*07d0*/  IMAD.U32 R15, RZ, RZ, UR20 ;  /* 0x00000014ff0f7e24 */ /* 0x000fe4000f8e00ff */
[----:B------:R-:W-:Y:S01]  /*07e0*/  UISETP.NE.U32.AND UP1, UPT, UR5, 0x1, UPT ;  /* 0x000000010500788c */ /* 0x000fe2000bf25070 */
[----:B------:R-:W-:-:S04]  /*07f0*/  PLOP3.LUT P1, PT, PT, PT, UP0, 0x80, 0x8 ;  /* 0x000000000008781c */ /* 0x000fc80003f2f008 */
[----:B------:R-:W1:Y:S01]  /*0800*/  @UP0 LDCU.64 UR6, c[0x0][0x388] ;  /* 0x00007100ff0607ac */ /* 0x000e620008000a00 */
[----:B------:R-:W-:Y:S01]  /*0810*/  PLOP3.LUT P0, PT, PT, PT, UP1, 0x80, 0x8 ;  /* 0x000000000008781c */ /* 0x000fe20003f0f018 */
[----:B------:R-:W2:Y:S01]  /*0820*/  @UP0 LDCU.64 UR8, c[0x0][0x390] ;  /* 0x00007200ff0807ac */ /* 0x000ea20008000a00 */
[----:B------:R-:W3:Y:S06]  /*0830*/  @UP0 LDCU.64 UR10, c[0x0][0x388] ;  /* 0x00007100ff0a07ac */ /* 0x000eec0008000a00 */
[C---:B------:R-:W-:Y:S01]  /*0840*/  @P1 VIADD R3, R13.reuse, UR4 ;  /* 0x000000040d031c36 */ /* 0x040fe20008000000 */
[----:B------:R-:W-:Y:S01]  /*0850*/  @P1 IADD3 R6, P2, PT, R13, UR4, RZ ;  /* 0x000000040d061c10 */ /* 0x000fe2000ff5e0ff */
[----:B------:R-:W4:Y:S01]  /*0860*/  @!UP1 LDCU.64 UR12, c[0x0][0x388] ;  /* 0x00007100ff0c97ac */ /* 0x000f220008000a00 */
[----:B------:R-:W-:Y:S01]  /*0870*/  @UP0 UIADD3 UR4, UPT, UPT, UR4, 0x2, URZ ;  /* 0x0000000204040890 */ /* 0x000fe2000fffe0ff */
[----:B-1----:R-:W-:-:S02]  /*0880*/  MOV R10, UR6 ;  /* 0x00000006000a7c02 */ /* 0x002fc40008000f00 */
[----:B------:R-:W-:Y:S01]  /*0890*/  MOV R11, UR7 ;  /* 0x00000007000b7c02 */ /* 0x000fe20008000f00 */
[----:B------:R-:W1:Y:S01]  /*08a0*/  @!UP1 LDCU.64 UR6, c[0x0][0x390] ;  /* 0x00007200ff0697ac */ /* 0x000e620008000a00 */
[----:B--2---:R-:W-:Y:S02]  /*08b0*/  MOV R4, UR8 ;  /* 0x0000000800047c02 */ /* 0x004fe40008000f00 */
[----:B------:R-:W-:Y:S01]  /*08c0*/  MOV R5, UR9 ;  /* 0x0000000900057c02 */ /* 0x000fe20008000f00 */
[----:B------:R-:W-:-:S04]  /*08d0*/  @P1 IMAD.WIDE.U32 R10, R3, 0x4, R10 ;  /* 0x00000004030a1825 */ /* 0x000fc800078e000a */
[----:B------:R-:W-:Y:S01]  /*08e0*/  @P1 IMAD R3, R7, UR20, R0 ;  /* 0x0000001407031c24 */ /* 0x000fe2000f8e0200 */
[----:B------:R-:W-:Y:S01]  /*08f0*/  @P1 IADD3.X R7, PT, PT, RZ, RZ, RZ, P2, !PT ;  /* 0x000000ffff071210 */ /* 0x000fe200017fe4ff */
[----:B0-----:R-:W2:Y:S01]  /*0900*/  @P1 LDG.E R11, desc[UR18][R10.64] ;  /* 0x000000120a0b1981 */ /* 0x001ea2000c1e1900 */
[C---:B---3--:R-:W-:Y:S01]  /*0910*/  @P1 LEA R2, P2, R6.reuse, UR10, 0x2 ;  /* 0x0000000a06021c11 */ /* 0x048fe2000f8410ff */
[----:B------:R-:W-:Y:S01]  /*0920*/  @P1 IMAD.WIDE R4, R3, 0x4, R4 ;  /* 0x0000000403041825 */ /* 0x000fe200078e0204 */
[----:B------:R-:W-:Y:S02]  /*0930*/  MOV R19, UR4 ;  /* 0x0000000400137c02 */ /* 0x000fe40008000f00 */
[----:B------:R-:W-:Y:S02]  /*0940*/  @P1 LEA.HI.X R3, R6, UR11, R7, 0x2, P2 ;  /* 0x0000000b06031c11 */ /* 0x000fe400090f1407 */
[----:B----4-:R-:W-:Y:S01]  /*0950*/  MOV R6, UR12 ;  /* 0x0000000c00067c02 */ /* 0x010fe20008000f00 */
[----:B------:R-:W-:Y:S01]  /*0960*/  @P1 IMAD.WIDE R14, R15, 0x4, R4 ;  /* 0x000000040f0e1825 */ /* 0x000fe200078e0204 */
[----:B------:R-:W-:Y:S01]  /*0970*/  MOV R7, UR13 ;  /* 0x0000000d00077c02 */ /* 0x000fe20008000f00 */
[----:B------:R-:W2:Y:S01]  /*0980*/  @P1 LDG.E R4, desc[UR18][R4.64] ;  /* 0x0000001204041981 */ /* 0x000ea2000c1e1900 */
[----:B------:R-:W-:Y:S01]  /*0990*/  @!P0 IADD3 R17, PT, PT, R13, UR4, RZ ;  /* 0x000000040d118c10 */ /* 0x000fe2000fffe0ff */
[----:B------:R-:W-:Y:S01]  /*09a0*/  @!P0 IMAD R19, R19, UR20, R0 ;  /* 0x0000001413138c24 */ /* 0x000fe2000f8e0200 */
[----:B-1----:R-:W-:Y:S01]  /*09b0*/  MOV R8, UR6 ;  /* 0x0000000600087c02 */ /* 0x002fe20008000f00 */
[----:B------:R-:W3:Y:S01]  /*09c0*/  @P1 LDG.E R14, desc[UR18][R14.64] ;  /* 0x000000120e0e1981 */ /* 0x000ee2000c1e1900 */
[----:B------:R-:W-:Y:S01]  /*09d0*/  MOV R9, UR7 ;  /* 0x0000000700097c02 */ /* 0x000fe20008000f00 */
[----:B------:R-:W-:-:S02]  /*09e0*/  @!P0 IMAD.WIDE.U32 R6, R17, 0x4, R6 ;  /* 0x0000000411068825 */ /* 0x000fc400078e0006 */
[----:B------:R-:W3:Y:S02]  /*09f0*/  @P1 LDG.E R2, desc[UR18][R2.64+0x4] ;  /* 0x0000041202021981 */ /* 0x000ee4000c1e1900 */
[----:B------:R-:W-:Y:S02]  /*0a00*/  @!P0 IMAD.WIDE R8, R19, 0x4, R8 ;  /* 0x0000000413088825 */ /* 0x000fe400078e0208 */
[----:B------:R-:W4:Y:S04]  /*0a10*/  @!P0 LDG.E R7, desc[UR18][R6.64] ;  /* 0x0000001206078981 */ /* 0x000f28000c1e1900 */
[----:B------:R-:W4:Y:S01]  /*0a20*/  @!P0 LDG.E R8, desc[UR18][R8.64] ;  /* 0x0000001208088981 */ /* 0x000f22000c1e1900 */
[----:B--2---:R-:W-:-:S04]  /*0a30*/  @P1 IMAD R11, R11, R4, R12 ;  /* 0x000000040b0b1224 */ /* 0x004fc800078e020c */
[----:B---3--:R-:W-:-:S04]  /*0a40*/  @P1 IMAD R12, R2, R14, R11 ;  /* 0x0000000e020c1224 */ /* 0x008fc800078e020b */
[----:B----4-:R-:W-:-:S07]  /*0a50*/  @!P0 IMAD R12, R7, R8, R12 ;  /* 0x00000008070c8224 */ /* 0x010fce00078e020c */
.L_x_2:
[----:B------:R-:W1:Y:S01]  /*0a60*/  LDC.64 R2, c[0x0][0x380] ;  /* 0x0000e000ff027b82 */ /* 0x000e620000000a00 */
[----:B------:R-:W-:-:S05]  /*0a70*/  IADD3 R13, PT, PT, R0, R13, RZ ;  /* 0x0000000d000d7210 */ /* 0x000fca0007ffe0ff */
[----:B-1----:R-:W-:-:S05]  /*0a80*/  IMAD.WIDE R2, R13, 0x4, R2 ;  /* 0x000000040d027825 */ /* 0x002fca00078e0202 */
[----:B0-----:R-:W-:Y:S01]  /*0a90*/  STG.E desc[UR18][R2.64], R12 ;  /* 0x0000000c02007986 */ /* 0x001fe2000c101912 */
[----:B------:R-:W-:Y:S05]  /*0aa0*/  EXIT ;  /* 0x000000000000794d */ /* 0x000fea0003800000 */
.L_x_4:
[----:B------:R-:W-:-:S00]  /*0ab0*/  BRA `(.L_x_4) ;  /* 0xfffffffc00fc7947 */ /* 0x000fc0000383ffff */
[----:B------:R-:W-:-:S00]  /*0ac0*/  NOP ;  /* 0x0000000000007918 */ /* 0x000fc00000000000 */
        /* <DEDUP_REMOVED lines=11> */
.L_x_5:


//--------------------- .nv.shared.reserved.0     --------------------------
	.section	.nv.shared.reserved.0,"aw",@nobits
	.weak		__nv_reservedSMEM_offset_0_alias
	.size		__nv_reservedSMEM_offset_0_alias, 0, 64
	.other		__nv_reservedSMEM_offset_0_alias,@"STO_CUDA_RESERVED_SHARED STV_DEFAULT"
__nv_reservedSMEM_offset_0_alias:
	.zero		0
	.zero		64


//--------------------- .nv.constant0._Z11multiplyGPUPiPKiS1_i --------------------------
	.section	.nv.constant0._Z11multiplyGPUPiPKiS1_i,"a",@progbits
	.sectionflags	@""
	.align	4
.nv.constant0._Z11multiplyGPUPiPKiS1_i:
	.zero		924


//--------------------- SYMBOLS --------------------------

	.type		.nv.reservedSmem.offset0,@object
	.size		.nv.reservedSmem.offset0,0x4
